	.headerflags	@"EF_CUDA_TEXMODE_UNIFIED EF_CUDA_64BIT_ADDRESS EF_CUDA_ACCELERATORS EF_CUDA_SM90 EF_CUDA_VIRTUAL_SM(EF_CUDA_SM90)"
	.elftype	@"ET_EXEC"


//--------------------- .nv.info                  --------------------------
	.section	.nv.info,"",@"SHT_CUDA_INFO"
	.align	4


	//----- nvinfo : EIATTR_REGCOUNT
	.align		4
        /*0000*/ 	.byte	0x04, 0x2f
        /*0002*/ 	.short	(.L_2 - .L_1)
	.align		4
.L_1:
        /*0004*/ 	.word	index@(triton_per_fused_add_native_layer_norm_native_layer_norm_backward_13)
        /*0008*/ 	.word	0x00000020


	//----- nvinfo : EIATTR_MIN_STACK_SIZE
	.align		4
.L_2:
        /*000c*/ 	.byte	0x04, 0x12
        /*000e*/ 	.short	(.L_4 - .L_3)
	.align		4
.L_3:
        /*0010*/ 	.word	index@(triton_per_fused_add_native_layer_norm_native_layer_norm_backward_13)
        /*0014*/ 	.word	0x00000000


	//----- nvinfo : EIATTR_FRAME_SIZE
	.align		4
.L_4:
        /*0018*/ 	.byte	0x04, 0x11
        /*001a*/ 	.short	(.L_6 - .L_5)
	.align		4
.L_5:
        /*001c*/ 	.word	index@(triton_per_fused_add_native_layer_norm_native_layer_norm_backward_13)
        /*0020*/ 	.word	0x00000000


	//----- nvinfo : EIATTR_MIN_STACK_SIZE
	.align		4
.L_6:
        /*0024*/ 	.byte	0x04, 0x12
        /*0026*/ 	.short	(.L_8 - .L_7)
	.align		4
.L_7:
        /*0028*/ 	.word	index@(triton_per_fused_add_native_layer_norm_native_layer_norm_backward_13)
        /*002c*/ 	.word	0x00000000
.L_8:


//--------------------- .nv.info.triton_per_fused_add_native_layer_norm_native_layer_norm_backward_13 --------------------------
	.section	.nv.info.triton_per_fused_add_native_layer_norm_native_layer_norm_backward_13,"",@"SHT_CUDA_INFO"
	.sectionflags	@""
	.align	4


	//----- nvinfo : EIATTR_CUDA_API_VERSION
	.align		4
        /*0000*/ 	.byte	0x04, 0x37
        /*0002*/ 	.short	(.L_10 - .L_9)
.L_9:
        /*0004*/ 	.word	0x0000007c


	//----- nvinfo : EIATTR_KPARAM_INFO
	.align		4
.L_10:
        /*0008*/ 	.byte	0x04, 0x17
        /*000a*/ 	.short	(.L_12 - .L_11)
.L_11:
        /*000c*/ 	.word	0x00000000
        /*0010*/ 	.short	0x0009
        /*0012*/ 	.short	0x0044
        /*0014*/ 	.byte	0x00, 0xf0, 0x11, 0x00


	//----- nvinfo : EIATTR_KPARAM_INFO
	.align		4
.L_12:
        /*0018*/ 	.byte	0x04, 0x17
        /*001a*/ 	.short	(.L_14 - .L_13)
.L_13:
        /*001c*/ 	.word	0x00000000
        /*0020*/ 	.short	0x0008
        /*0022*/ 	.short	0x0040
        /*0024*/ 	.byte	0x00, 0xf0, 0x11, 0x00


	//----- nvinfo : EIATTR_KPARAM_INFO
	.align		4
.L_14:
        /*0028*/ 	.byte	0x04, 0x17
        /*002a*/ 	.short	(.L_16 - .L_15)
.L_15:
        /*002c*/ 	.word	0x00000000
        /*0030*/ 	.short	0x0007
        /*0032*/ 	.short	0x0038
        /*0034*/ 	.byte	0x00, 0xf4, 0x21, 0x00


	//----- nvinfo : EIATTR_KPARAM_INFO
	.align		4
.L_16:
        /*0038*/ 	.byte	0x04, 0x17
        /*003a*/ 	.short	(.L_18 - .L_17)
.L_17:
        /*003c*/ 	.word	0x00000000
        /*0040*/ 	.short	0x0006
        /*0042*/ 	.short	0x0030
        /*0044*/ 	.byte	0x00, 0xf4, 0x21, 0x00


	//----- nvinfo : EIATTR_KPARAM_INFO
	.align		4
.L_18:
        /*0048*/ 	.byte	0x04, 0x17
        /*004a*/ 	.short	(.L_20 - .L_19)
.L_19:
        /*004c*/ 	.word	0x00000000
        /*0050*/ 	.short	0x0005
        /*0052*/ 	.short	0x0028
        /*0054*/ 	.byte	0x00, 0xf4, 0x21, 0x00


	//----- nvinfo : EIATTR_KPARAM_INFO
	.align		4
.L_20:
        /*0058*/ 	.byte	0x04, 0x17
        /*005a*/ 	.short	(.L_22 - .L_21)
.L_21:
        /*005c*/ 	.word	0x00000000
        /*0060*/ 	.short	0x0004
        /*0062*/ 	.short	0x0020
        /*0064*/ 	.byte	0x00, 0xf4, 0x21, 0x00


	//----- nvinfo : EIATTR_KPARAM_INFO
	.align		4
.L_22:
        /*0068*/ 	.byte	0x04, 0x17
        /*006a*/ 	.short	(.L_24 - .L_23)
.L_23:
        /*006c*/ 	.word	0x00000000
        /*0070*/ 	.short	0x0003
        /*0072*/ 	.short	0x0018
        /*0074*/ 	.byte	0x00, 0xf4, 0x21, 0x00


	//----- nvinfo : EIATTR_KPARAM_INFO
	.align		4
.L_24:
        /*0078*/ 	.byte	0x04, 0x17
        /*007a*/ 	.short	(.L_26 - .L_25)
.L_25:
        /*007c*/ 	.word	0x00000000
        /*0080*/ 	.short	0x0002
        /*0082*/ 	.short	0x0010
        /*0084*/ 	.byte	0x00, 0xf4, 0x21, 0x00


	//----- nvinfo : EIATTR_KPARAM_INFO
	.align		4
.L_26:
        /*0088*/ 	.byte	0x04, 0x17
        /*008a*/ 	.short	(.L_28 - .L_27)
.L_27:
        /*008c*/ 	.word	0x00000000
        /*0090*/ 	.short	0x0001
        /*0092*/ 	.short	0x0008
        /*0094*/ 	.byte	0x00, 0xf4, 0x21, 0x00


	//----- nvinfo : EIATTR_KPARAM_INFO
	.align		4
.L_28:
        /*0098*/ 	.byte	0x04, 0x17
        /*009a*/ 	.short	(.L_30 - .L_29)
.L_29:
        /*009c*/ 	.word	0x00000000
        /*00a0*/ 	.short	0x0000
        /*00a2*/ 	.short	0x0000
        /*00a4*/ 	.byte	0x00, 0xf4, 0x21, 0x00


	//----- nvinfo : EIATTR_SPARSE_MMA_MASK
	.align		4
.L_30:
        /*00a8*/ 	.byte	0x03, 0x50
        /*00aa*/ 	.short	0x0000


	//----- nvinfo : EIATTR_MAXREG_COUNT
	.align		4
        /*00ac*/ 	.byte	0x03, 0x1b
        /*00ae*/ 	.short	0x00ff


	//----- nvinfo : EIATTR_COOP_GROUP_MASK_REGIDS
	.align		4
        /*00b0*/ 	.byte	0x04, 0x29
        /*00b2*/ 	.short	(.L_32 - .L_31)


	//   ....[0]....
.L_31:
        /*00b4*/ 	.word	0xffffffff


	//   ....[1]....
        /*00b8*/ 	.word	0xffffffff


	//   ....[2]....
        /*00bc*/ 	.word	0xffffffff


	//   ....[3]....
        /*00c0*/ 	.word	0xffffffff


	//   ....[4]....
        /*00c4*/ 	.word	0xffffffff


	//   ....[5]....
        /*00c8*/ 	.word	0xffffffff


	//   ....[6]....
        /*00cc*/ 	.word	0xffffffff


	//   ....[7]....
        /*00d0*/ 	.word	0xffffffff


	//   ....[8]....
        /*00d4*/ 	.word	0xffffffff


	//   ....[9]....
        /*00d8*/ 	.word	0xffffffff


	//----- nvinfo : EIATTR_COOP_GROUP_INSTR_OFFSETS
	.align		4
.L_32:
        /*00dc*/ 	.byte	0x04, 0x28
        /*00de*/ 	.short	(.L_34 - .L_33)


	//   ....[0]....
.L_33:
        /*00e0*/ 	.word	0x00000380


	//   ....[1]....
        /*00e4*/ 	.word	0x000003f0


	//   ....[2]....
        /*00e8*/ 	.word	0x00000420


	//   ....[3]....
        /*00ec*/ 	.word	0x00000440


	//   ....[4]....
        /*00f0*/ 	.word	0x00000460


	//   ....[5]....
        /*00f4*/ 	.word	0x00000510


	//   ....[6]....
        /*00f8*/ 	.word	0x00000530


	//   ....[7]....
        /*00fc*/ 	.word	0x00000550


	//   ....[8]....
        /*0100*/ 	.word	0x00000580


	//   ....[9]....
        /*0104*/ 	.word	0x000005c0


	//----- nvinfo : EIATTR_EXIT_INSTR_OFFSETS
	.align		4
.L_34:
        /*0108*/ 	.byte	0x04, 0x1c
        /*010a*/ 	.short	(.L_36 - .L_35)


	//   ....[0]....
.L_35:
        /*010c*/ 	.word	0x00000860


	//   ....[1]....
        /*0110*/ 	.word	0x000008b0


	//----- nvinfo : EIATTR_REQNTID
	.align		4
.L_36:
        /*0114*/ 	.byte	0x04, 0x10
        /*0116*/ 	.short	(.L_38 - .L_37)
.L_37:
        /*0118*/ 	.word	0x00000100
        /*011c*/ 	.word	0x00000001
        /*0120*/ 	.word	0x00000001


	//----- nvinfo : EIATTR_CBANK_PARAM_SIZE
	.align		4
.L_38:
        /*0124*/ 	.byte	0x03, 0x19
        /*0126*/ 	.short	0x0048


	//----- nvinfo : EIATTR_PARAM_CBANK
	.align		4
        /*0128*/ 	.byte	0x04, 0x0a
        /*012a*/ 	.short	(.L_40 - .L_39)
	.align		4
.L_39:
        /*012c*/ 	.word	index@(.nv.constant0.triton_per_fused_add_native_layer_norm_native_layer_norm_backward_13)
        /*0130*/ 	.short	0x0210
        /*0132*/ 	.short	0x0048


	//----- nvinfo : EIATTR_SW_WAR
	.align		4
.L_40:
        /*0134*/ 	.byte	0x04, 0x36
        /*0136*/ 	.short	(.L_42 - .L_41)
.L_41:
        /*0138*/ 	.word	0x00000008
.L_42:


//--------------------- .nv.callgraph             --------------------------
	.section	.nv.callgraph,"",@"SHT_CUDA_CALLGRAPH"
	.align	4
	.sectionentsize	8
	.align		4
        /*0000*/ 	.word	0x00000000
	.align		4
        /*0004*/ 	.word	0xffffffff
	.align		4
        /*0008*/ 	.word	0x00000000
	.align		4
        /*000c*/ 	.word	0xfffffffe
	.align		4
        /*0010*/ 	.word	0x00000000
	.align		4
        /*0014*/ 	.word	0xfffffffd
	.align		4
        /*0018*/ 	.word	0x00000000
	.align		4
        /*001c*/ 	.word	0xfffffffc


//--------------------- .nv.constant4             --------------------------
	.section	.nv.constant4,"a",@progbits
	.align	8
	.align		8
.nv.constant4:
        /*0000*/ 	.dword	_$_str


//--------------------- .text.triton_per_fused_add_native_layer_norm_native_layer_norm_backward_13 --------------------------
	.section	.text.triton_per_fused_add_native_layer_norm_native_layer_norm_backward_13,"ax",@progbits
	.sectionflags	@"SHF_BARRIERS=1"
	.align	128
        .global         triton_per_fused_add_native_layer_norm_native_layer_norm_backward_13
        .type           triton_per_fused_add_native_layer_norm_native_layer_norm_backward_13,@function
        .size           triton_per_fused_add_native_layer_norm_native_layer_norm_backward_13,(.L_x_1 - triton_per_fused_add_native_layer_norm_native_layer_norm_backward_13)
        .other          triton_per_fused_add_native_layer_norm_native_layer_norm_backward_13,@"STO_CUDA_ENTRY STV_DEFAULT"
triton_per_fused_add_native_layer_norm_native_layer_norm_backward_13:
.text.triton_per_fused_add_native_layer_norm_native_layer_norm_backward_13:
[----:B------:R-:W0:Y:S02]  /*0000*/  LDC R1, c[0x0][0x28] ;  /* 0x00000a00ff017b82 */ /* 0x000e240000000800 */
[----:B------:R-:W1:Y:S01]  /*0010*/  S2R R0, SR_TID.X ;  /* 0x0000000000007919 */ /* 0x000e620000002100 */
[----:B------:R-:W2:Y:S01]  /*0020*/  LDC.64 R14, c[0x0][0x220] ;  /* 0x00008800ff0e7b82 */ /* 0x000ea20000000a00 */
[----:B------:R-:W-:Y:S02]  /*0030*/  CS2R R6, SRZ ;  /* 0x0000000000067805 */ /* 0x000fe4000001ff00 */
[----:B------:R-:W-:Y:S01]  /*0040*/  CS2R R8, SRZ ;  /* 0x0000000000087805 */ /* 0x000fe2000001ff00 */
[----:B------:R-:W3:Y:S01]  /*0050*/  S2R R24, SR_CTAID.X ;  /* 0x0000000000187919 */ /* 0x000ee20000002500 */
[----:B------:R-:W-:Y:S01]  /*0060*/  CS2R R10, SRZ ;  /* 0x00000000000a7805 */ /* 0x000fe2000001ff00 */
[----:B------:R-:W-:Y:S02]  /*0070*/  ULDC.64 UR6, c[0x0][0x208] ;  /* 0x0000820000067ab9 */ /* 0x000fe40000000a00 */
[----:B------:R-:W4:Y:S08]  /*0080*/  LDC.64 R12, c[0x0][0x218] ;  /* 0x00008600ff0c7b82 */ /* 0x000f300000000a00 */
[----:B------:R-:W5:Y:S01]  /*0090*/  LDC.64 R2, c[0x0][0x210] ;  /* 0x00008400ff027b82 */ /* 0x000f620000000a00 */
[----:B-1----:R-:W-:-:S02]  /*00a0*/  SHF.R.U32.HI R5, RZ, 0x5, R0 ;  /* 0x00000005ff057819 */ /* 0x002fc40000011600 */
[----:B------:R-:W-:Y:S02]  /*00b0*/  SHF.L.U32 R0, R0, 0x2, RZ ;  /* 0x0000000200007819 */ /* 0x000fe400000006ff */
[----:B---3--:R-:W-:Y:S02]  /*00c0*/  SHF.L.U32 R24, R24, 0x3, RZ ;  /* 0x0000000318187819 */ /* 0x008fe400000006ff */
[----:B------:R-:W-:Y:S02]  /*00d0*/  SGXT.U32 R5, R5, 0x3 ;  /* 0x000000030505781a */ /* 0x000fe40000000000 */
[----:B------:R-:W-:Y:S02]  /*00e0*/  LOP3.LUT R0, R0, 0x7c, RZ, 0xc0, !PT ;  /* 0x0000007c00007812 */ /* 0x000fe400078ec0ff */
[----:B------:R-:W-:Y:S02]  /*00f0*/  LOP3.LUT R27, R24, R5, RZ, 0xfc, !PT ;  /* 0x00000005181b7212 */ /* 0x000fe400078efcff */
[----:B------:R-:W-:-:S02]  /*0100*/  CS2R R4, SRZ ;  /* 0x0000000000047805 */ /* 0x000fc4000001ff00 */
[C---:B------:R-:W-:Y:S01]  /*0110*/  ISETP.GE.U32.AND P2, PT, R0.reuse, 0x60, PT ;  /* 0x000000600000780c */ /* 0x040fe20003f46070 */
[----:B--2---:R-:W-:-:S03]  /*0120*/  IMAD.WIDE.U32 R18, R0, 0x4, R14 ;  /* 0x0000000400127825 */ /* 0x004fc600078e000e */
[C---:B------:R-:W-:Y:S01]  /*0130*/  ISETP.LT.AND P1, PT, R27.reuse, 0x400, !P2 ;  /* 0x000004001b00780c */ /* 0x040fe20005721270 */
[----:B------:R-:W-:-:S04]  /*0140*/  IMAD R27, R27, 0x60, R0 ;  /* 0x000000601b1b7824 */ /* 0x000fc800078e0200 */
[C---:B----4-:R-:W-:Y:S01]  /*0150*/  IMAD.WIDE R16, R27.reuse, 0x4, R12 ;  /* 0x000000041b107825 */ /* 0x050fe200078e020c */
[----:B------:R-:W-:Y:S02]  /*0160*/  CS2R R12, SRZ ;  /* 0x00000000000c7805 */ /* 0x000fe4000001ff00 */
[----:B------:R-:W-:Y:S01]  /*0170*/  CS2R R14, SRZ ;  /* 0x00000000000e7805 */ /* 0x000fe2000001ff00 */
[----:B------:R1:W2:Y:S01]  /*0180*/  @!P2 LDG.E.EL.128 R8, desc[UR6][R18.64] ;  /* 0x000000061208a981 */ /* 0x0002a2000c2e1d00 */
[----:B-----5:R-:W-:-:S03]  /*0190*/  IMAD.WIDE R2, R27, 0x4, R2 ;  /* 0x000000041b027825 */ /* 0x020fc600078e0202 */
[----:B------:R-:W3:Y:S04]  /*01a0*/  @P1 LDG.E.128 R4, desc[UR6][R16.64] ;  /* 0x0000000610041981 */ /* 0x000ee8000c1e1d00 */
[----:B------:R-:W4:Y:S01]  /*01b0*/  @P1 LDG.E.128 R12, desc[UR6][R2.64] ;  /* 0x00000006020c1981 */ /* 0x000f22000c1e1d00 */
[----:B-1----:R-:W-:Y:S02]  /*01c0*/  CS2R R18, SRZ ;  /* 0x0000000000127805 */ /* 0x002fe4000001ff00 */
[----:B--2---:R-:W-:Y:S02]  /*01d0*/  SEL R21, R8, RZ, !P2 ;  /* 0x000000ff08157207 */ /* 0x004fe40005000000 */
[----:B------:R-:W-:Y:S02]  /*01e0*/  SEL R9, R9, RZ, !P2 ;  /* 0x000000ff09097207 */ /* 0x000fe40005000000 */
[----:B---3--:R-:W-:-:S02]  /*01f0*/  SEL R4, R4, RZ, P1 ;  /* 0x000000ff04047207 */ /* 0x008fc40000800000 */
[----:B------:R-:W-:Y:S02]  /*0200*/  SEL R20, R5, RZ, P1 ;  /* 0x000000ff05147207 */ /* 0x000fe40000800000 */
[----:B------:R-:W-:Y:S01]  /*0210*/  SEL R16, R7, RZ, P1 ;  /* 0x000000ff07107207 */ /* 0x000fe20000800000 */
[----:B------:R-:W-:Y:S01]  /*0220*/  FADD R8, R4, R21 ;  /* 0x0000001504087221 */ /* 0x000fe20000000000 */
[----:B------:R-:W-:Y:S01]  /*0230*/  SEL R6, R6, RZ, P1 ;  /* 0x000000ff06067207 */ /* 0x000fe20000800000 */
[----:B------:R-:W-:Y:S01]  /*0240*/  FADD R9, R20, R9 ;  /* 0x0000000914097221 */ /* 0x000fe20000000000 */
[----:B------:R-:W-:Y:S02]  /*0250*/  SEL R7, R10, RZ, !P2 ;  /* 0x000000ff0a077207 */ /* 0x000fe40005000000 */
[----:B----4-:R-:W-:Y:S02]  /*0260*/  SEL R5, R12, RZ, P1 ;  /* 0x000000ff0c057207 */ /* 0x010fe40000800000 */
[----:B------:R-:W-:Y:S01]  /*0270*/  SEL R4, R13, RZ, P1 ;  /* 0x000000ff0d047207 */ /* 0x000fe20000800000 */
[----:B------:R-:W-:Y:S01]  /*0280*/  FADD R10, R6, R7 ;  /* 0x00000007060a7221 */ /* 0x000fe20000000000 */
[----:B------:R-:W-:Y:S01]  /*0290*/  SEL R11, R11, RZ, !P2 ;  /* 0x000000ff0b0b7207 */ /* 0x000fe20005000000 */
[----:B------:R-:W-:Y:S01]  /*02a0*/  FADD R8, R5, R8 ;  /* 0x0000000805087221 */ /* 0x000fe20000000000 */
[----:B------:R-:W-:Y:S01]  /*02b0*/  SEL R7, R14, RZ, P1 ;  /* 0x000000ff0e077207 */ /* 0x000fe20000800000 */
[----:B------:R-:W-:Y:S01]  /*02c0*/  FADD R9, R4, R9 ;  /* 0x0000000904097221 */ /* 0x000fe20000000000 */
[----:B------:R-:W-:Y:S01]  /*02d0*/  SEL R4, R15, RZ, P1 ;  /* 0x000000ff0f047207 */ /* 0x000fe20000800000 */
[----:B------:R-:W-:Y:S01]  /*02e0*/  FADD R11, R16, R11 ;  /* 0x0000000b100b7221 */ /* 0x000fe20000000000 */
[----:B------:R-:W-:Y:S01]  /*02f0*/  CS2R R16, SRZ ;  /* 0x0000000000107805 */ /* 0x000fe2000001ff00 */
[----:B------:R-:W-:Y:S01]  /*0300*/  FADD R10, R7, R10 ;  /* 0x0000000a070a7221 */ /* 0x000fe20000000000 */
[----:B------:R-:W-:Y:S01]  /*0310*/  FADD R5, R8, R9 ;  /* 0x0000000908057221 */ /* 0x000fe20000000000 */
[----:B------:R-:W-:Y:S01]  /*0320*/  FADD R11, R4, R11 ;  /* 0x0000000b040b7221 */ /* 0x000fe20000000000 */
[----:B------:R-:W1:Y:S02]  /*0330*/  LDC.64 R6, c[0x0][0x230] ;  /* 0x00008c00ff067b82 */ /* 0x000e640000000a00 */
[----:B------:R-:W-:-:S04]  /*0340*/  FADD R4, R10, R5 ;  /* 0x000000050a047221 */ /* 0x000fc80000000000 */
[----:B------:R-:W-:-:S05]  /*0350*/  FADD R4, R11, R4 ;  /* 0x000000040b047221 */ /* 0x000fca0000000000 */
[----:B------:R-:W-:Y:S02]  /*0360*/  FSEL R15, R4, RZ, P1 ;  /* 0x000000ff040f7208 */ /* 0x000fe40000800000 */
[----:B------:R-:W2:Y:S03]  /*0370*/  LDC.64 R4, c[0x0][0x228] ;  /* 0x00008a00ff047b82 */ /* 0x000ea60000000a00 */
[----:B------:R-:W3:Y:S01]  /*0380*/  SHFL.BFLY PT, R12, R15, 0x10, 0x1f ;  /* 0x0e001f000f0c7f89 */ /* 0x000ee200000e0000 */
[----:B-1----:R-:W-:-:S04]  /*0390*/  IMAD.WIDE.U32 R6, R0, 0x4, R6 ;  /* 0x0000000400067825 */ /* 0x002fc800078e0006 */
[----:B--2---:R-:W-:-:S04]  /*03a0*/  IMAD.WIDE.U32 R4, R0, 0x4, R4 ;  /* 0x0000000400047825 */ /* 0x004fc800078e0004 */
[----:B---3--:R-:W-:Y:S01]  /*03b0*/  FADD R0, R15, R12 ;  /* 0x0000000c0f007221 */ /* 0x008fe20000000000 */
[----:B------:R-:W-:Y:S02]  /*03c0*/  CS2R R12, SRZ ;  /* 0x00000000000c7805 */ /* 0x000fe4000001ff00 */
[----:B------:R-:W-:Y:S01]  /*03d0*/  CS2R R14, SRZ ;  /* 0x00000000000e7805 */ /* 0x000fe2000001ff00 */
[----:B------:R-:W2:Y:S04]  /*03e0*/  @!P2 LDG.E.EL.128 R16, desc[UR6][R4.64] ;  /* 0x000000060410a981 */ /* 0x000ea8000c2e1d00 */
[----:B------:R-:W1:Y:S04]  /*03f0*/  SHFL.BFLY PT, R21, R0, 0x8, 0x1f ;  /* 0x0d001f0000157f89 */ /* 0x000e6800000e0000 */
[----:B------:R3:W4:Y:S01]  /*0400*/  @!P2 LDG.E.EL.128 R12, desc[UR6][R6.64] ;  /* 0x00000006060ca981 */ /* 0x000722000c2e1d00 */
[----:B-1----:R-:W-:-:S05]  /*0410*/  FADD R22, R0, R21 ;  /* 0x0000001500167221 */ /* 0x002fca0000000000 */
[----:B------:R-:W1:Y:S02]  /*0420*/  SHFL.BFLY PT, R21, R22, 0x4, 0x1f ;  /* 0x0c801f0016157f89 */ /* 0x000e6400000e0000 */
[----:B-1----:R-:W-:-:S05]  /*0430*/  FADD R23, R22, R21 ;  /* 0x0000001516177221 */ /* 0x002fca0000000000 */
[----:B------:R-:W1:Y:S02]  /*0440*/  SHFL.BFLY PT, R20, R23, 0x2, 0x1f ;  /* 0x0c401f0017147f89 */ /* 0x000e6400000e0000 */
[----:B-1----:R-:W-:-:S05]  /*0450*/  FADD R25, R23, R20 ;  /* 0x0000001417197221 */ /* 0x002fca0000000000 */
[----:B------:R-:W1:Y:S02]  /*0460*/  SHFL.BFLY PT, R20, R25, 0x1, 0x1f ;  /* 0x0c201f0019147f89 */ /* 0x000e6400000e0000 */
[----:B-1----:R-:W-:-:S04]  /*0470*/  FADD R26, R25, R20 ;  /* 0x00000014191a7221 */ /* 0x002fc80000000000 */
[C---:B------:R-:W-:Y:S01]  /*0480*/  FFMA R20, R26.reuse, -0.010416666977107524872, R9 ;  /* 0xbc2aaaab1a147823 */ /* 0x040fe20000000009 */
[----:B------:R-:W-:-:S03]  /*0490*/  FFMA R21, R26, -0.010416666977107524872, R8 ;  /* 0xbc2aaaab1a157823 */ /* 0x000fc60000000008 */
[----:B------:R-:W-:Y:S01]  /*04a0*/  FMUL R0, R20, R20 ;  /* 0x0000001414007220 */ /* 0x000fe20000400000 */
[----:B---3--:R-:W-:-:S03]  /*04b0*/  FFMA R6, R26, -0.010416666977107524872, R10 ;  /* 0xbc2aaaab1a067823 */ /* 0x008fc6000000000a */
[----:B------:R-:W-:Y:S01]  /*04c0*/  FFMA R5, R21, R21, R0 ;  /* 0x0000001515057223 */ /* 0x000fe20000000000 */
[----:B------:R-:W-:-:S03]  /*04d0*/  FFMA R7, R26, -0.010416666977107524872, R11 ;  /* 0xbc2aaaab1a077823 */ /* 0x000fc6000000000b */
[----:B------:R-:W-:-:S04]  /*04e0*/  FFMA R0, R6, R6, R5 ;  /* 0x0000000606007223 */ /* 0x000fc80000000005 */
[----:B------:R-:W-:-:S05]  /*04f0*/  FFMA R0, R7, R7, R0 ;  /* 0x0000000707007223 */ /* 0x000fca0000000000 */
[----:B------:R-:W-:-:S05]  /*0500*/  FSEL R0, R0, RZ, P1 ;  /* 0x000000ff00007208 */ /* 0x000fca0000800000 */
[----:B------:R-:W1:Y:S02]  /*0510*/  SHFL.BFLY PT, R5, R0, 0x10, 0x1f ;  /* 0x0e001f0000057f89 */ /* 0x000e6400000e0000 */
[----:B-1----:R-:W-:-:S05]  /*0520*/  FADD R5, R0, R5 ;  /* 0x0000000500057221 */ /* 0x002fca0000000000 */
[----:B------:R-:W1:Y:S02]  /*0530*/  SHFL.BFLY PT, R4, R5, 0x8, 0x1f ;  /* 0x0d001f0005047f89 */ /* 0x000e6400000e0000 */
[----:B-1----:R-:W-:-:S05]  /*0540*/  FADD R4, R5, R4 ;  /* 0x0000000405047221 */ /* 0x002fca0000000000 */
[----:B------:R-:W1:Y:S01]  /*0550*/  SHFL.BFLY PT, R23, R4, 0x4, 0x1f ;  /* 0x0c801f0004177f89 */ /* 0x000e6200000e0000 */
[----:B------:R-:W3:Y:S01]  /*0560*/  S2R R29, SR_TID.X ;  /* 0x00000000001d7919 */ /* 0x000ee20000002100 */
[----:B-1----:R-:W-:-:S05]  /*0570*/  FADD R23, R4, R23 ;  /* 0x0000001704177221 */ /* 0x002fca0000000000 */
[----:B------:R-:W1:Y:S01]  /*0580*/  SHFL.BFLY PT, R22, R23, 0x2, 0x1f ;  /* 0x0c401f0017167f89 */ /* 0x000e6200000e0000 */
[----:B------:R-:W5:Y:S01]  /*0590*/  S2UR UR5, SR_CgaCtaId ;  /* 0x00000000000579c3 */ /* 0x000f620000008800 */
[----:B------:R-:W-:Y:S01]  /*05a0*/  UMOV UR4, 0x400 ;  /* 0x0000040000047882 */ /* 0x000fe20000000000 */
[----:B-1----:R-:W-:-:S05]  /*05b0*/  FADD R25, R23, R22 ;  /* 0x0000001617197221 */ /* 0x002fca0000000000 */
[----:B------:R-:W1:Y:S01]  /*05c0*/  SHFL.BFLY PT, R22, R25, 0x1, 0x1f ;  /* 0x0c201f0019167f89 */ /* 0x000e6200000e0000 */
[----:B---3--:R-:W-:Y:S01]  /*05d0*/  SHF.R.U32.HI R28, RZ, 0x5, R29 ;  /* 0x00000005ff1c7819 */ /* 0x008fe2000001161d */
[----:B-----5:R-:W-:-:S03]  /*05e0*/  UPRMT UR4, UR5, 0x654, UR4 ;  /* 0x0000065405047896 */ /* 0x020fc60008000004 */
[----:B------:R-:W-:Y:S01]  /*05f0*/  SGXT.U32 R28, R28, 0x3 ;  /* 0x000000031c1c781a */ /* 0x000fe20000000000 */
[----:B------:R-:W-:-:S03]  /*0600*/  HFMA2.MMA R0, -RZ, RZ, 1.041015625, -0.052093505859375 ;  /* 0x3c2aaaabff007435 */ /* 0x000fc600000001ff */
[----:B------:R-:W-:Y:S01]  /*0610*/  LEA R28, R28, UR4, 0x2 ;  /* 0x000000041c1c7c11 */ /* 0x000fe2000f8e10ff */
[----:B-1----:R-:W-:-:S05]  /*0620*/  FADD R26, R25, R22 ;  /* 0x00000016191a7221 */ /* 0x002fca0000000000 */
[----:B------:R-:W-:Y:S01]  /*0630*/  STS [R28], R26 ;  /* 0x0000001a1c007388 */ /* 0x000fe20000000800 */
[----:B------:R-:W-:Y:S01]  /*0640*/  BAR.SYNC.DEFER_BLOCKING 0x0 ;  /* 0x0000000000007b1d */ /* 0x000fe20000010000 */
[----:B------:R-:W-:Y:S01]  /*0650*/  FFMA R22, R26, R0, 9.9999999747524270788e-07 ;  /* 0x358637bd1a167423 */ /* 0x000fe20000000000 */
[----:B------:R-:W-:-:S05]  /*0660*/  LOP3.LUT R25, R29, 0x7, RZ, 0xc0, !PT ;  /* 0x000000071d197812 */ /* 0x000fca00078ec0ff */
[----:B------:R-:W1:Y:S01]  /*0670*/  MUFU.RSQ R22, R22 ;  /* 0x0000001600167308 */ /* 0x000e620000001400 */
[----:B------:R-:W-:Y:S02]  /*0680*/  LEA R25, R25, UR4, 0x2 ;  /* 0x0000000419197c11 */ /* 0x000fe4000f8e10ff */
[----:B--2---:R-:W-:Y:S02]  /*0690*/  SEL R16, R16, RZ, !P2 ;  /* 0x000000ff10107207 */ /* 0x004fe40005000000 */
[----:B----4-:R-:W-:Y:S02]  /*06a0*/  SEL R23, R12, RZ, !P2 ;  /* 0x000000ff0c177207 */ /* 0x010fe40005000000 */
[----:B------:R-:W2:Y:S01]  /*06b0*/  LDS R25, [R25] ;  /* 0x0000000019197984 */ /* 0x000ea20000000800 */
[-C--:B-1----:R-:W-:Y:S01]  /*06c0*/  FMUL R4, R21, R22.reuse ;  /* 0x0000001615047220 */ /* 0x082fe20000400000 */
[-C--:B------:R-:W-:Y:S01]  /*06d0*/  FMUL R5, R20, R22.reuse ;  /* 0x0000001614057220 */ /* 0x080fe20000400000 */
[-C--:B------:R-:W-:Y:S01]  /*06e0*/  FMUL R6, R6, R22.reuse ;  /* 0x0000001606067220 */ /* 0x080fe20000400000 */
[----:B------:R-:W-:Y:S01]  /*06f0*/  FMUL R7, R7, R22 ;  /* 0x0000001607077220 */ /* 0x000fe20000400000 */
[----:B------:R-:W-:Y:S01]  /*0700*/  FFMA R12, R16, R4, R23 ;  /* 0x00000004100c7223 */ /* 0x000fe20000000017 */
[----:B------:R-:W1:Y:S01]  /*0710*/  LDC.64 R20, c[0x0][0x238] ;  /* 0x00008e00ff147b82 */ /* 0x000e620000000a00 */
[----:B------:R-:W-:-:S02]  /*0720*/  LOP3.LUT R16, R24, 0x7, R29, 0xf8, !PT ;  /* 0x0000000718107812 */ /* 0x000fc400078ef81d */
[----:B------:R-:W-:-:S05]  /*0730*/  SEL R24, R17, RZ, !P2 ;  /* 0x000000ff11187207 */ /* 0x000fca0005000000 */
[----:B------:R-:W3:Y:S01]  /*0740*/  LDC.64 R22, c[0x0][0x240] ;  /* 0x00009000ff167b82 */ /* 0x000ee20000000a00 */
[----:B------:R-:W-:Y:S02]  /*0750*/  SEL R17, R18, RZ, !P2 ;  /* 0x000000ff12117207 */ /* 0x000fe40005000000 */
[----:B------:R-:W-:Y:S02]  /*0760*/  SEL R18, R19, RZ, !P2 ;  /* 0x000000ff13127207 */ /* 0x000fe40005000000 */
[----:B------:R-:W-:Y:S02]  /*0770*/  SEL R15, R15, RZ, !P2 ;  /* 0x000000ff0f0f7207 */ /* 0x000fe40005000000 */
[----:B------:R-:W-:-:S03]  /*0780*/  LOP3.LUT P0, RZ, R29, 0xf8, RZ, 0xc0, !PT ;  /* 0x000000f81dff7812 */ /* 0x000fc6000780c0ff */
[----:B------:R-:W-:Y:S02]  /*0790*/  FFMA R15, R18, R7, R15 ;  /* 0x00000007120f7223 */ /* 0x000fe4000000000f */
[----:B------:R-:W4:Y:S01]  /*07a0*/  LDC.64 R18, c[0x0][0x248] ;  /* 0x00009200ff127b82 */ /* 0x000f220000000a00 */
[----:B------:R-:W-:Y:S02]  /*07b0*/  ISETP.LT.AND P0, PT, R16, 0x400, !P0 ;  /* 0x000004001000780c */ /* 0x000fe40004701270 */
[----:B------:R-:W-:Y:S02]  /*07c0*/  SEL R13, R13, RZ, !P2 ;  /* 0x000000ff0d0d7207 */ /* 0x000fe40005000000 */
[----:B------:R-:W-:Y:S01]  /*07d0*/  SEL R14, R14, RZ, !P2 ;  /* 0x000000ff0e0e7207 */ /* 0x000fe20005000000 */
[----:B-1----:R-:W-:-:S04]  /*07e0*/  IMAD.WIDE R20, R27, 0x4, R20 ;  /* 0x000000041b147825 */ /* 0x002fc800078e0214 */
[----:B------:R-:W-:Y:S01]  /*07f0*/  FFMA R13, R24, R5, R13 ;  /* 0x00000005180d7223 */ /* 0x000fe2000000000d */
[----:B------:R-:W-:Y:S01]  /*0800*/  FFMA R14, R17, R6, R14 ;  /* 0x00000006110e7223 */ /* 0x000fe2000000000e */
[----:B---3--:R-:W-:Y:S01]  /*0810*/  IMAD.WIDE R22, R27, 0x4, R22 ;  /* 0x000000041b167825 */ /* 0x008fe200078e0216 */
[----:B------:R1:W-:Y:S04]  /*0820*/  @P1 STG.E.128 desc[UR6][R2.64], R8 ;  /* 0x0000000802001986 */ /* 0x0003e8000c101d06 */
[----:B------:R1:W-:Y:S01]  /*0830*/  @P1 STG.E.128 desc[UR6][R20.64], R4 ;  /* 0x0000000414001986 */ /* 0x0003e2000c101d06 */
[----:B--2---:R-:W-:-:S03]  /*0840*/  FFMA R25, R25, R0, 9.9999999747524270788e-07 ;  /* 0x358637bd19197423 */ /* 0x004fc60000000000 */
[----:B------:R1:W-:Y:S01]  /*0850*/  @P1 STG.E.128 desc[UR6][R22.64], R12 ;  /* 0x0000000c16001986 */ /* 0x0003e2000c101d06 */
[----:B------:R-:W-:Y:S05]  /*0860*/  @!P0 EXIT ;  /* 0x000000000000894d */ /* 0x000fea0003800000 */
[----:B------:R-:W0:Y:S01]  /*0870*/  MUFU.RSQ R25, R25 ;  /* 0x0000001900197308 */ /* 0x000e220000001400 */
[----:B----4-:R-:W-:-:S04]  /*0880*/  IMAD.WIDE R16, R16, 0x4, R18 ;  /* 0x0000000410107825 */ /* 0x010fc800078e0212 */
[----:B01----:R-:W-:-:S05]  /*0890*/  FMUL R3, R25, 0.010416666977107524872 ;  /* 0x3c2aaaab19037820 */ /* 0x003fca0000400000 */
[----:B------:R-:W-:Y:S01]  /*08a0*/  STG.E desc[UR6][R16.64], R3 ;  /* 0x0000000310007986 */ /* 0x000fe2000c101906 */
[----:B------:R-:W-:Y:S05]  /*08b0*/  EXIT ;  /* 0x000000000000794d */ /* 0x000fea0003800000 */
.L_x_0:
[----:B------:R-:W-:-:S00]  /*08c0*/  BRA `(.L_x_0) ;  /* 0xfffffffc00fc7947 */ /* 0x000fc0000383ffff */
[----:B------:R-:W-:-:S00]  /*08d0*/  NOP ;  /* 0x0000000000007918 */ /* 0x000fc00000000000 */
        /* <DEDUP_REMOVED lines=10> */
.L_x_1:


//--------------------- .nv.global.init           --------------------------
	.section	.nv.global.init,"aw",@progbits
.nv.global.init:
	.type		_$_str,@object
	.size		_$_str,(.L_0 - _$_str)
_$_str:
        /*0000*/ 	.byte	0x5f, 0x5f, 0x43, 0x55, 0x44, 0x41, 0x5f, 0x46, 0x54, 0x5a, 0x00
.L_0:


//--------------------- .nv.shared.triton_per_fused_add_native_layer_norm_native_layer_norm_backward_13 --------------------------
	.section	.nv.shared.triton_per_fused_add_native_layer_norm_native_layer_norm_backward_13,"aw",@nobits
	.sectionflags	@""
	.align	16
	.zero		1024


//--------------------- .nv.constant0.triton_per_fused_add_native_layer_norm_native_layer_norm_backward_13 --------------------------
	.section	.nv.constant0.triton_per_fused_add_native_layer_norm_native_layer_norm_backward_13,"a",@progbits
	.sectionflags	@""
	.align	4
.nv.constant0.triton_per_fused_add_native_layer_norm_native_layer_norm_backward_13:
	.zero		600
